//
// Generated by NVIDIA NVVM Compiler
//
// Compiler Build ID: CL-36424714
// Cuda compilation tools, release 13.0, V13.0.88
// Based on NVVM 20.0.0
//

.version 9.0
.target sm_100
.address_size 64

	// .globl	_Z12histo_kernelPjS_jj
.extern .shared .align 16 .b8 histo_private[];

.visible .entry _Z12histo_kernelPjS_jj(
	.param .u64 .ptr .align 1 _Z12histo_kernelPjS_jj_param_0,
	.param .u64 .ptr .align 1 _Z12histo_kernelPjS_jj_param_1,
	.param .u32 _Z12histo_kernelPjS_jj_param_2,
	.param .u32 _Z12histo_kernelPjS_jj_param_3
)
{
	.reg .pred 	%p<7>;
	.reg .b32 	%r<33>;
	.reg .b64 	%rd<9>;

	ld.param.u64 	%rd3, [_Z12histo_kernelPjS_jj_param_0];
	ld.param.u64 	%rd4, [_Z12histo_kernelPjS_jj_param_1];
	ld.param.u32 	%r12, [_Z12histo_kernelPjS_jj_param_2];
	ld.param.u32 	%r13, [_Z12histo_kernelPjS_jj_param_3];
	mov.u32 	%r32, %tid.x;
	setp.ge.u32 	%p1, %r32, %r13;
	@%p1 bra 	$L__BB0_3;
	mov.u32 	%r2, %ntid.x;
	mov.u32 	%r15, histo_private;
	mov.u32 	%r30, %r32;
$L__BB0_2:
	shl.b32 	%r14, %r30, 2;
	add.s32 	%r16, %r15, %r14;
	mov.b32 	%r17, 0;
	st.shared.u32 	[%r16], %r17;
	add.s32 	%r30, %r30, %r2;
	setp.lt.u32 	%p2, %r30, %r13;
	@%p2 bra 	$L__BB0_2;
$L__BB0_3:
	bar.sync 	0;
	mov.u32 	%r18, %ctaid.x;
	mov.u32 	%r5, %ntid.x;
	mad.lo.s32 	%r31, %r18, %r5, %r32;
	setp.ge.u32 	%p3, %r31, %r12;
	@%p3 bra 	$L__BB0_6;
	cvta.to.global.u64 	%rd1, %rd3;
	mov.u32 	%r19, %nctaid.x;
	mul.lo.s32 	%r7, %r5, %r19;
	mov.u32 	%r22, histo_private;
$L__BB0_5:
	mul.wide.s32 	%rd5, %r31, 4;
	add.s64 	%rd6, %rd1, %rd5;
	ld.global.u32 	%r20, [%rd6];
	shl.b32 	%r21, %r20, 2;
	add.s32 	%r23, %r22, %r21;
	atom.shared.add.u32 	%r24, [%r23], 1;
	add.s32 	%r31, %r31, %r7;
	setp.lt.u32 	%p4, %r31, %r12;
	@%p4 bra 	$L__BB0_5;
$L__BB0_6:
	setp.ge.u32 	%p5, %r32, %r13;
	bar.sync 	0;
	@%p5 bra 	$L__BB0_9;
	cvta.to.global.u64 	%rd2, %rd4;
	mov.u32 	%r26, histo_private;
$L__BB0_8:
	mul.wide.s32 	%rd7, %r32, 4;
	add.s64 	%rd8, %rd2, %rd7;
	shl.b32 	%r25, %r32, 2;
	add.s32 	%r27, %r26, %r25;
	ld.shared.u32 	%r28, [%r27];
	atom.global.add.u32 	%r29, [%rd8], %r28;
	add.s32 	%r32, %r32, %r5;
	setp.lt.u32 	%p6, %r32, %r13;
	@%p6 bra 	$L__BB0_8;
$L__BB0_9:
	ret;

}


// ===== COMPILED SASS (sm_100) =====

	.target	sm_100

	.elftype	@"ET_EXEC"


//--------------------- .note.nv.tkinfo           --------------------------
	.section	.note.nv.tkinfo,"",@"SHT_NOTE"
	.sectionflags	@"SHF_NOTE_NV_TKINFO"
	.tkinfo
        /*0018*/ 	.word	0x00000002
        /*0030*/ 	.string	""
        /*0030*/ 	.string	"ptxas"
        /*0030*/ 	.string	"Cuda compilation tools, release 13.0, V13.0.88"
        /*0030*/ 	.string	"Build cuda_13.0.r13.0/compiler.36424714_0"
        /*0030*/ 	.string	"-arch sm_100 -m 64 "



//--------------------- .note.nv.cuinfo           --------------------------
	.section	.note.nv.cuinfo,"",@"SHT_NOTE"
	.sectionflags	@"SHF_NOTE_NV_CUINFO"
        /*0018*/ 	.short	0x0002
        /*001a*/ 	.short	0x0064
        /*001c*/ 	.short	0x0082
	.zero		2


//--------------------- .nv.info                  --------------------------
	.section	.nv.info,"",@"SHT_CUDA_INFO"
	.align	4


	//----- nvinfo : EIATTR_REGCOUNT
	.align		4
        /*0000*/ 	.byte	0x04, 0x2f
        /*0002*/ 	.short	(.L_1 - .L_0)
	.align		4
.L_0:
        /*0004*/ 	.word	index@(_Z12histo_kernelPjS_jj)
        /*0008*/ 	.word	0x0000000e


	//----- nvinfo : EIATTR_FRAME_SIZE
	.align		4
.L_1:
        /*000c*/ 	.byte	0x04, 0x11
        /*000e*/ 	.short	(.L_3 - .L_2)
	.align		4
.L_2:
        /*0010*/ 	.word	index@(_Z12histo_kernelPjS_jj)
        /*0014*/ 	.word	0x00000000


	//----- nvinfo : EIATTR_MIN_STACK_SIZE
	.align		4
.L_3:
        /*0018*/ 	.byte	0x04, 0x12
        /*001a*/ 	.short	(.L_5 - .L_4)
	.align		4
.L_4:
        /*001c*/ 	.word	index@(_Z12histo_kernelPjS_jj)
        /*0020*/ 	.word	0x00000000
.L_5:


//--------------------- .nv.compat                --------------------------
	.section	.nv.compat,"",@"SHT_CUDA_COMPAT_INFO"
	.align	4
        /*0000*/ 	.byte	0x02, 0x09, 0x00, 0x00, 0x02, 0x02, 0x01, 0x00, 0x02, 0x05, 0x05, 0x00, 0x03, 0x07, 0x01, 0x01
        /*0010*/ 	.byte	0x02, 0x03, 0x00, 0x00, 0x02, 0x06, 0x01, 0x00, 0x04, 0x0b, 0x08, 0x00, 0x09, 0x00, 0x00, 0x00
        /*0020*/ 	.byte	0x00, 0x00, 0x00, 0x00


//--------------------- .nv.info._Z12histo_kernelPjS_jj --------------------------
	.section	.nv.info._Z12histo_kernelPjS_jj,"",@"SHT_CUDA_INFO"
	.sectionflags	@""
	.align	4


	//----- nvinfo : EIATTR_CUDA_API_VERSION
	.align		4
        /*0000*/ 	.byte	0x04, 0x37
        /*0002*/ 	.short	(.L_7 - .L_6)
.L_6:
        /*0004*/ 	.word	0x00000082


	//----- nvinfo : EIATTR_KPARAM_INFO
	.align		4
.L_7:
        /*0008*/ 	.byte	0x04, 0x17
        /*000a*/ 	.short	(.L_9 - .L_8)
.L_8:
        /*000c*/ 	.word	0x00000000
        /*0010*/ 	.short	0x0003
        /*0012*/ 	.short	0x0014
        /*0014*/ 	.byte	0x00, 0xf0, 0x11, 0x00


	//----- nvinfo : EIATTR_KPARAM_INFO
	.align		4
.L_9:
        /*0018*/ 	.byte	0x04, 0x17
        /*001a*/ 	.short	(.L_11 - .L_10)
.L_10:
        /*001c*/ 	.word	0x00000000
        /*0020*/ 	.short	0x0002
        /*0022*/ 	.short	0x0010
        /*0024*/ 	.byte	0x00, 0xf0, 0x11, 0x00


	//----- nvinfo : EIATTR_KPARAM_INFO
	.align		4
.L_11:
        /*0028*/ 	.byte	0x04, 0x17
        /*002a*/ 	.short	(.L_13 - .L_12)
.L_12:
        /*002c*/ 	.word	0x00000000
        /*0030*/ 	.short	0x0001
        /*0032*/ 	.short	0x0008
        /*0034*/ 	.byte	0x00, 0xf5, 0x21, 0x00


	//----- nvinfo : EIATTR_KPARAM_INFO
	.align		4
.L_13:
        /*0038*/ 	.byte	0x04, 0x17
        /*003a*/ 	.short	(.L_15 - .L_14)
.L_14:
        /*003c*/ 	.word	0x00000000
        /*0040*/ 	.short	0x0000
        /*0042*/ 	.short	0x0000
        /*0044*/ 	.byte	0x00, 0xf5, 0x21, 0x00


	//----- nvinfo : EIATTR_SPARSE_MMA_MASK
	.align		4
.L_15:
        /*0048*/ 	.byte	0x03, 0x50
        /*004a*/ 	.short	0x0000


	//----- nvinfo : EIATTR_MAXREG_COUNT
	.align		4
        /*004c*/ 	.byte	0x03, 0x1b
        /*004e*/ 	.short	0x00ff


	//----- nvinfo : EIATTR_NUM_BARRIERS
	.align		4
        /*0050*/ 	.byte	0x02, 0x4c
        /*0052*/ 	.byte	0x01
	.zero		1


	//----- nvinfo : EIATTR_MERCURY_ISA_VERSION
	.align		4
        /*0054*/ 	.byte	0x03, 0x5f
        /*0056*/ 	.short	0x0101


	//----- nvinfo : EIATTR_VRC_CTA_INIT_COUNT
	.align		4
        /*0058*/ 	.byte	0x02, 0x4a
	.zero		1
	.zero		1


	//----- nvinfo : EIATTR_EXIT_INSTR_OFFSETS
	.align		4
        /*005c*/ 	.byte	0x04, 0x1c
        /*005e*/ 	.short	(.L_17 - .L_16)


	//   ....[0]....
.L_16:
        /*0060*/ 	.word	0x000002a0


	//   ....[1]....
        /*0064*/ 	.word	0x00000360


	//----- nvinfo : EIATTR_CRS_STACK_SIZE
	.align		4
.L_17:
        /*0068*/ 	.byte	0x04, 0x1e
        /*006a*/ 	.short	(.L_19 - .L_18)
.L_18:
        /*006c*/ 	.word	0x00000000


	//----- nvinfo : EIATTR_CBANK_PARAM_SIZE
	.align		4
.L_19:
        /*0070*/ 	.byte	0x03, 0x19
        /*0072*/ 	.short	0x0018


	//----- nvinfo : EIATTR_PARAM_CBANK
	.align		4
        /*0074*/ 	.byte	0x04, 0x0a
        /*0076*/ 	.short	(.L_21 - .L_20)
	.align		4
.L_20:
        /*0078*/ 	.word	index@(.nv.constant0._Z12histo_kernelPjS_jj)
        /*007c*/ 	.short	0x0380
        /*007e*/ 	.short	0x0018


	//----- nvinfo : EIATTR_SW_WAR
	.align		4
.L_21:
        /*0080*/ 	.byte	0x04, 0x36
        /*0082*/ 	.short	(.L_23 - .L_22)
.L_22:
        /*0084*/ 	.word	0x00000008
.L_23:


//--------------------- .nv.callgraph             --------------------------
	.section	.nv.callgraph,"",@"SHT_CUDA_CALLGRAPH"
	.align	4
	.sectionentsize	8
	.align		4
        /*0000*/ 	.word	0x00000000
	.align		4
        /*0004*/ 	.word	0xffffffff
	.align		4
        /*0008*/ 	.word	0x00000000
	.align		4
        /*000c*/ 	.word	0xfffffffe
	.align		4
        /*0010*/ 	.word	0x00000000
	.align		4
        /*0014*/ 	.word	0xfffffffd
	.align		4
        /*0018*/ 	.word	0x00000000
	.align		4
        /*001c*/ 	.word	0xfffffffc


//--------------------- .text._Z12histo_kernelPjS_jj --------------------------
	.section	.text._Z12histo_kernelPjS_jj,"ax",@progbits
	.align	128
        .global         _Z12histo_kernelPjS_jj
        .type           _Z12histo_kernelPjS_jj,@function
        .size           _Z12histo_kernelPjS_jj,(.L_x_8 - _Z12histo_kernelPjS_jj)
        .other          _Z12histo_kernelPjS_jj,@"STO_CUDA_ENTRY STV_DEFAULT"
_Z12histo_kernelPjS_jj:
.text._Z12histo_kernelPjS_jj:
[----:B------:R-:W-:Y:S01]  /*0000*/  LDC R1, c[0x0][0x37c] ;  /* 0x0000df00ff017b82 */ /* 0x000fe20000000800 */
[----:B------:R-:W0:Y:S01]  /*0010*/  S2R R7, SR_TID.X ;  /* 0x0000000000077919 */ /* 0x000e220000002100 */
[----:B------:R-:W0:Y:S01]  /*0020*/  LDCU UR8, c[0x0][0x394] ;  /* 0x00007280ff0877ac */ /* 0x000e220008000800 */
[----:B------:R-:W-:Y:S01]  /*0030*/  BSSY.RECONVERGENT B0, `(.L_x_0) ;  /* 0x000000d000007945 */ /* 0x000fe20003800200 */
[----:B0-----:R-:W-:-:S13]  /*0040*/  ISETP.GE.U32.AND P0, PT, R7, UR8, PT ;  /* 0x0000000807007c0c */ /* 0x001fda000bf06070 */
[----:B------:R-:W-:Y:S05]  /*0050*/  @P0 BRA `(.L_x_1) ;  /* 0x0000000000280947 */ /* 0x000fea0003800000 */
[----:B------:R-:W0:Y:S01]  /*0060*/  S2R R5, SR_CgaCtaId ;  /* 0x0000000000057919 */ /* 0x000e220000008800 */
[----:B------:R-:W1:Y:S01]  /*0070*/  LDC R4, c[0x0][0x360] ;  /* 0x0000d800ff047b82 */ /* 0x000e620000000800 */
[----:B------:R-:W-:Y:S01]  /*0080*/  MOV R0, 0x400 ;  /* 0x0000040000007802 */ /* 0x000fe20000000f00 */
[----:B------:R-:W-:-:S03]  /*0090*/  IMAD.MOV.U32 R3, RZ, RZ, R7 ;  /* 0x000000ffff037224 */ /* 0x000fc600078e0007 */
[----:B0-----:R-:W-:-:S07]  /*00a0*/  LEA R0, R5, R0, 0x18 ;  /* 0x0000000005007211 */ /* 0x001fce00078ec0ff */
.L_x_2:
[----:B------:R-:W-:Y:S02]  /*00b0*/  IMAD R2, R3, 0x4, R0 ;  /* 0x0000000403027824 */ /* 0x000fe400078e0200 */
[----:B-1----:R-:W-:-:S03]  /*00c0*/  IMAD.IADD R3, R4, 0x1, R3 ;  /* 0x0000000104037824 */ /* 0x002fc600078e0203 */
[----:B------:R0:W-:Y:S02]  /*00d0*/  STS [R2], RZ ;  /* 0x000000ff02007388 */ /* 0x0001e40000000800 */
[----:B------:R-:W-:-:S13]  /*00e0*/  ISETP.GE.U32.AND P0, PT, R3, UR8, PT ;  /* 0x0000000803007c0c */ /* 0x000fda000bf06070 */
[----:B0-----:R-:W-:Y:S05]  /*00f0*/  @!P0 BRA `(.L_x_2) ;  /* 0xfffffffc00ec8947 */ /* 0x001fea000383ffff */
.L_x_1:
[----:B------:R-:W-:Y:S05]  /*0100*/  BSYNC.RECONVERGENT B0 ;  /* 0x0000000000007941 */ /* 0x000fea0003800200 */
.L_x_0:
[----:B------:R-:W0:Y:S01]  /*0110*/  S2UR UR4, SR_CTAID.X ;  /* 0x00000000000479c3 */ /* 0x000e220000002500 */
[----:B------:R-:W1:Y:S01]  /*0120*/  LDCU UR5, c[0x0][0x390] ;  /* 0x00007200ff0577ac */ /* 0x000e620008000800 */
[----:B------:R-:W-:Y:S06]  /*0130*/  BSSY.RECONVERGENT B0, `(.L_x_3) ;  /* 0x0000015000007945 */ /* 0x000fec0003800200 */
[----:B------:R-:W-:Y:S01]  /*0140*/  BAR.SYNC.DEFER_BLOCKING 0x0 ;  /* 0x0000000000007b1d */ /* 0x000fe20000010000 */
[----:B------:R-:W-:-:S07]  /*0150*/  ISETP.GE.U32.AND P0, PT, R7, UR8, PT ;  /* 0x0000000807007c0c */ /* 0x000fce000bf06070 */
[----:B------:R-:W0:Y:S01]  /*0160*/  LDC R8, c[0x0][0x360] ;  /* 0x0000d800ff087b82 */ /* 0x000e220000000800 */
[----:B------:R-:W2:Y:S01]  /*0170*/  LDCU.64 UR6, c[0x0][0x358] ;  /* 0x00006b00ff0677ac */ /* 0x000ea20008000a00 */
[----:B0-----:R-:W-:-:S05]  /*0180*/  IMAD R0, R8, UR4, R7 ;  /* 0x0000000408007c24 */ /* 0x001fca000f8e0207 */
[----:B-1----:R-:W-:-:S13]  /*0190*/  ISETP.GE.U32.AND P1, PT, R0, UR5, PT ;  /* 0x0000000500007c0c */ /* 0x002fda000bf26070 */
[----:B--2---:R-:W-:Y:S05]  /*01a0*/  @P1 BRA `(.L_x_4) ;  /* 0x0000000000341947 */ /* 0x004fea0003800000 */
[----:B------:R-:W0:Y:S01]  /*01b0*/  S2R R3, SR_CgaCtaId ;  /* 0x0000000000037919 */ /* 0x000e220000008800 */
[----:B------:R-:W1:Y:S01]  /*01c0*/  LDC.64 R4, c[0x0][0x380] ;  /* 0x0000e000ff047b82 */ /* 0x000e620000000a00 */
[----:B------:R-:W2:Y:S01]  /*01d0*/  LDCU UR4, c[0x0][0x370] ;  /* 0x00006e00ff0477ac */ /* 0x000ea20008000800 */
[----:B------:R-:W-:Y:S01]  /*01e0*/  MOV R2, 0x400 ;  /* 0x0000040000027802 */ /* 0x000fe20000000f00 */
[----:B--2---:R-:W-:-:S03]  /*01f0*/  IMAD R9, R8, UR4, RZ ;  /* 0x0000000408097c24 */ /* 0x004fc6000f8e02ff */
[----:B0-----:R-:W-:-:S07]  /*0200*/  LEA R11, R3, R2, 0x18 ;  /* 0x00000002030b7211 */ /* 0x001fce00078ec0ff */
.L_x_5:
[----:B-1----:R-:W-:-:S06]  /*0210*/  IMAD.WIDE R2, R0, 0x4, R4 ;  /* 0x0000000400027825 */ /* 0x002fcc00078e0204 */
[----:B------:R-:W2:Y:S01]  /*0220*/  LDG.E R2, desc[UR6][R2.64] ;  /* 0x0000000602027981 */ /* 0x000ea2000c1e1900 */
[----:B------:R-:W-:-:S05]  /*0230*/  IMAD.IADD R0, R9, 0x1, R0 ;  /* 0x0000000109007824 */ /* 0x000fca00078e0200 */
[----:B------:R-:W-:Y:S01]  /*0240*/  ISETP.GE.U32.AND P1, PT, R0, UR5, PT ;  /* 0x0000000500007c0c */ /* 0x000fe2000bf26070 */
[----:B0-2---:R-:W-:-:S05]  /*0250*/  IMAD R6, R2, 0x4, R11 ;  /* 0x0000000402067824 */ /* 0x005fca00078e020b */
[----:B------:R0:W-:Y:S07]  /*0260*/  ATOMS.POPC.INC.32 RZ, [R6+URZ] ;  /* 0x0000000006ff7f8c */ /* 0x0001ee000d8000ff */
[----:B------:R-:W-:Y:S05]  /*0270*/  @!P1 BRA `(.L_x_5) ;  /* 0xfffffffc00e49947 */ /* 0x000fea000383ffff */
.L_x_4:
[----:B------:R-:W-:Y:S05]  /*0280*/  BSYNC.RECONVERGENT B0 ;  /* 0x0000000000007941 */ /* 0x000fea0003800200 */
.L_x_3:
[----:B------:R-:W-:Y:S06]  /*0290*/  BAR.SYNC.DEFER_BLOCKING 0x0 ;  /* 0x0000000000007b1d */ /* 0x000fec0000010000 */
[----:B------:R-:W-:Y:S05]  /*02a0*/  @P0 EXIT ;  /* 0x000000000000094d */ /* 0x000fea0003800000 */
[----:B------:R-:W1:Y:S01]  /*02b0*/  S2UR UR5, SR_CgaCtaId ;  /* 0x00000000000579c3 */ /* 0x000e620000008800 */
[----:B------:R-:W-:-:S07]  /*02c0*/  UMOV UR4, 0x400 ;  /* 0x0000040000047882 */ /* 0x000fce0000000000 */
[----:B------:R-:W2:Y:S01]  /*02d0*/  LDC.64 R4, c[0x0][0x388] ;  /* 0x0000e200ff047b82 */ /* 0x000ea20000000a00 */
[----:B-1----:R-:W-:-:S12]  /*02e0*/  ULEA UR4, UR5, UR4, 0x18 ;  /* 0x0000000405047291 */ /* 0x002fd8000f8ec0ff */
.L_x_6:
[C---:B------:R-:W-:Y:S01]  /*02f0*/  LEA R0, R7.reuse, UR4, 0x2 ;  /* 0x0000000407007c11 */ /* 0x040fe2000f8e10ff */
[----:B-12---:R-:W-:-:S04]  /*0300*/  IMAD.WIDE R2, R7, 0x4, R4 ;  /* 0x0000000407027825 */ /* 0x006fc800078e0204 */
[----:B------:R-:W1:Y:S01]  /*0310*/  LDS R9, [R0] ;  /* 0x0000000000097984 */ /* 0x000e620000000800 */
[----:B------:R-:W-:-:S05]  /*0320*/  IMAD.IADD R7, R8, 0x1, R7 ;  /* 0x0000000108077824 */ /* 0x000fca00078e0207 */
[----:B------:R-:W-:Y:S01]  /*0330*/  ISETP.GE.U32.AND P0, PT, R7, UR8, PT ;  /* 0x0000000807007c0c */ /* 0x000fe2000bf06070 */
[----:B-1----:R1:W-:-:S12]  /*0340*/  REDG.E.ADD.STRONG.GPU desc[UR6][R2.64], R9 ;  /* 0x000000090200798e */ /* 0x0023d8000c12e106 */
[----:B------:R-:W-:Y:S05]  /*0350*/  @!P0 BRA `(.L_x_6) ;  /* 0xfffffffc00e48947 */ /* 0x000fea000383ffff */
[----:B------:R-:W-:Y:S05]  /*0360*/  EXIT ;  /* 0x000000000000794d */ /* 0x000fea0003800000 */
.L_x_7:
[----:B------:R-:W-:-:S00]  /*0370*/  BRA `(.L_x_7) ;  /* 0xfffffffc00fc7947 */ /* 0x000fc0000383ffff */
[----:B------:R-:W-:-:S00]  /*0380*/  NOP ;  /* 0x0000000000007918 */ /* 0x000fc00000000000 */
[----:B------:R-:W-:-:S00]  /*0390*/  NOP ;  /* 0x0000000000007918 */ /* 0x000fc00000000000 */
[----:B------:R-:W-:-:S00]  /*03a0*/  NOP ;  /* 0x0000000000007918 */ /* 0x000fc00000000000 */
[----:B------:R-:W-:-:S00]  /*03b0*/  NOP ;  /* 0x0000000000007918 */ /* 0x000fc00000000000 */
[----:B------:R-:W-:-:S00]  /*03c0*/  NOP ;  /* 0x0000000000007918 */ /* 0x000fc00000000000 */
[----:B------:R-:W-:-:S00]  /*03d0*/  NOP ;  /* 0x0000000000007918 */ /* 0x000fc00000000000 */
[----:B------:R-:W-:-:S00]  /*03e0*/  NOP ;  /* 0x0000000000007918 */ /* 0x000fc00000000000 */
[----:B------:R-:W-:-:S00]  /*03f0*/  NOP ;  /* 0x0000000000007918 */ /* 0x000fc00000000000 */
.L_x_8:


//--------------------- .nv.shared._Z12histo_kernelPjS_jj --------------------------
	.section	.nv.shared._Z12histo_kernelPjS_jj,"aw",@nobits
	.sectionflags	@""
	.align	16
	.zero		1024


//--------------------- .nv.shared.reserved.0     --------------------------
	.section	.nv.shared.reserved.0,"aw",@nobits
	.weak		__nv_reservedSMEM_offset_0_alias
	.size		__nv_reservedSMEM_offset_0_alias, 0, 64
	.other		__nv_reservedSMEM_offset_0_alias,@"STO_CUDA_RESERVED_SHARED STV_DEFAULT"
__nv_reservedSMEM_offset_0_alias:
	.zero		0
	.zero		64


//--------------------- .nv.constant0._Z12histo_kernelPjS_jj --------------------------
	.section	.nv.constant0._Z12histo_kernelPjS_jj,"a",@progbits
	.sectionflags	@""
	.align	4
.nv.constant0._Z12histo_kernelPjS_jj:
	.zero		920


//--------------------- SYMBOLS --------------------------

	.type		.nv.reservedSmem.offset0,@object
	.size		.nv.reservedSmem.offset0,0x4
	.type		.nv.reservedSmem.cap,@object
	.size		.nv.reservedSmem.cap,0x4
